	.headerflags	@"EF_CUDA_TEXMODE_UNIFIED EF_CUDA_64BIT_ADDRESS EF_CUDA_ACCELERATORS EF_CUDA_SM90 EF_CUDA_VIRTUAL_SM(EF_CUDA_SM90)"
	.elftype	@"ET_EXEC"


//--------------------- .nv.info                  --------------------------
	.section	.nv.info,"",@"SHT_CUDA_INFO"
	.align	4


	//----- nvinfo : EIATTR_REGCOUNT
	.align		4
        /*0000*/ 	.byte	0x04, 0x2f
        /*0002*/ 	.short	(.L_1 - .L_0)
	.align		4
.L_0:
        /*0004*/ 	.word	index@(triton_poi_fused_add_div_exp_mean_0)
        /*0008*/ 	.word	0x00000020


	//----- nvinfo : EIATTR_MIN_STACK_SIZE
	.align		4
.L_1:
        /*000c*/ 	.byte	0x04, 0x12
        /*000e*/ 	.short	(.L_3 - .L_2)
	.align		4
.L_2:
        /*0010*/ 	.word	index@(triton_poi_fused_add_div_exp_mean_0)
        /*0014*/ 	.word	0x00000000


	//----- nvinfo : EIATTR_FRAME_SIZE
	.align		4
.L_3:
        /*0018*/ 	.byte	0x04, 0x11
        /*001a*/ 	.short	(.L_5 - .L_4)
	.align		4
.L_4:
        /*001c*/ 	.word	index@(triton_poi_fused_add_div_exp_mean_0)
        /*0020*/ 	.word	0x00000000


	//----- nvinfo : EIATTR_MIN_STACK_SIZE
	.align		4
.L_5:
        /*0024*/ 	.byte	0x04, 0x12
        /*0026*/ 	.short	(.L_7 - .L_6)
	.align		4
.L_6:
        /*0028*/ 	.word	index@(triton_poi_fused_add_div_exp_mean_0)
        /*002c*/ 	.word	0x00000000
.L_7:


//--------------------- .nv.info.triton_poi_fused_add_div_exp_mean_0 --------------------------
	.section	.nv.info.triton_poi_fused_add_div_exp_mean_0,"",@"SHT_CUDA_INFO"
	.sectionflags	@""
	.align	4


	//----- nvinfo : EIATTR_CUDA_API_VERSION
	.align		4
        /*0000*/ 	.byte	0x04, 0x37
        /*0002*/ 	.short	(.L_9 - .L_8)
.L_8:
        /*0004*/ 	.word	0x0000007c


	//----- nvinfo : EIATTR_KPARAM_INFO
	.align		4
.L_9:
        /*0008*/ 	.byte	0x04, 0x17
        /*000a*/ 	.short	(.L_11 - .L_10)
.L_10:
        /*000c*/ 	.word	0x00000000
        /*0010*/ 	.short	0x0004
        /*0012*/ 	.short	0x0020
        /*0014*/ 	.byte	0x00, 0xf0, 0x11, 0x00


	//----- nvinfo : EIATTR_KPARAM_INFO
	.align		4
.L_11:
        /*0018*/ 	.byte	0x04, 0x17
        /*001a*/ 	.short	(.L_13 - .L_12)
.L_12:
        /*001c*/ 	.word	0x00000000
        /*0020*/ 	.short	0x0003
        /*0022*/ 	.short	0x0018
        /*0024*/ 	.byte	0x00, 0xf4, 0x21, 0x00


	//----- nvinfo : EIATTR_KPARAM_INFO
	.align		4
.L_13:
        /*0028*/ 	.byte	0x04, 0x17
        /*002a*/ 	.short	(.L_15 - .L_14)
.L_14:
        /*002c*/ 	.word	0x00000000
        /*0030*/ 	.short	0x0002
        /*0032*/ 	.short	0x0010
        /*0034*/ 	.byte	0x00, 0xf4, 0x21, 0x00


	//----- nvinfo : EIATTR_KPARAM_INFO
	.align		4
.L_15:
        /*0038*/ 	.byte	0x04, 0x17
        /*003a*/ 	.short	(.L_17 - .L_16)
.L_16:
        /*003c*/ 	.word	0x00000000
        /*0040*/ 	.short	0x0001
        /*0042*/ 	.short	0x0008
        /*0044*/ 	.byte	0x00, 0xf4, 0x21, 0x00


	//----- nvinfo : EIATTR_KPARAM_INFO
	.align		4
.L_17:
        /*0048*/ 	.byte	0x04, 0x17
        /*004a*/ 	.short	(.L_19 - .L_18)
.L_18:
        /*004c*/ 	.word	0x00000000
        /*0050*/ 	.short	0x0000
        /*0052*/ 	.short	0x0000
        /*0054*/ 	.byte	0x00, 0xf4, 0x21, 0x00


	//----- nvinfo : EIATTR_SPARSE_MMA_MASK
	.align		4
.L_19:
        /*0058*/ 	.byte	0x03, 0x50
        /*005a*/ 	.short	0x0000


	//----- nvinfo : EIATTR_MAXREG_COUNT
	.align		4
        /*005c*/ 	.byte	0x03, 0x1b
        /*005e*/ 	.short	0x00ff


	//----- nvinfo : EIATTR_EXIT_INSTR_OFFSETS
	.align		4
        /*0060*/ 	.byte	0x04, 0x1c
        /*0062*/ 	.short	(.L_21 - .L_20)


	//   ....[0]....
.L_20:
        /*0064*/ 	.word	0x00000660


	//   ....[1]....
        /*0068*/ 	.word	0x00000680


	//----- nvinfo : EIATTR_REQNTID
	.align		4
.L_21:
        /*006c*/ 	.byte	0x04, 0x10
        /*006e*/ 	.short	(.L_23 - .L_22)
.L_22:
        /*0070*/ 	.word	0x00000020
        /*0074*/ 	.word	0x00000001
        /*0078*/ 	.word	0x00000001


	//----- nvinfo : EIATTR_CBANK_PARAM_SIZE
	.align		4
.L_23:
        /*007c*/ 	.byte	0x03, 0x19
        /*007e*/ 	.short	0x0024


	//----- nvinfo : EIATTR_PARAM_CBANK
	.align		4
        /*0080*/ 	.byte	0x04, 0x0a
        /*0082*/ 	.short	(.L_25 - .L_24)
	.align		4
.L_24:
        /*0084*/ 	.word	index@(.nv.constant0.triton_poi_fused_add_div_exp_mean_0)
        /*0088*/ 	.short	0x0210
        /*008a*/ 	.short	0x0024


	//----- nvinfo : EIATTR_SW_WAR
	.align		4
.L_25:
        /*008c*/ 	.byte	0x04, 0x36
        /*008e*/ 	.short	(.L_27 - .L_26)
.L_26:
        /*0090*/ 	.word	0x00000008
.L_27:


//--------------------- .nv.callgraph             --------------------------
	.section	.nv.callgraph,"",@"SHT_CUDA_CALLGRAPH"
	.align	4
	.sectionentsize	8
	.align		4
        /*0000*/ 	.word	0x00000000
	.align		4
        /*0004*/ 	.word	0xffffffff
	.align		4
        /*0008*/ 	.word	0x00000000
	.align		4
        /*000c*/ 	.word	0xfffffffe
	.align		4
        /*0010*/ 	.word	0x00000000
	.align		4
        /*0014*/ 	.word	0xfffffffd
	.align		4
        /*0018*/ 	.word	0x00000000
	.align		4
        /*001c*/ 	.word	0xfffffffc


//--------------------- .text.triton_poi_fused_add_div_exp_mean_0 --------------------------
	.section	.text.triton_poi_fused_add_div_exp_mean_0,"ax",@progbits
	.align	128
        .global         triton_poi_fused_add_div_exp_mean_0
        .type           triton_poi_fused_add_div_exp_mean_0,@function
        .size           triton_poi_fused_add_div_exp_mean_0,(.L_x_1 - triton_poi_fused_add_div_exp_mean_0)
        .other          triton_poi_fused_add_div_exp_mean_0,@"STO_CUDA_ENTRY STV_DEFAULT"
triton_poi_fused_add_div_exp_mean_0:
.text.triton_poi_fused_add_div_exp_mean_0:
[----:B------:R-:W0:Y:S02]  /*0000*/  LDC R1, c[0x0][0x28] ;  /* 0x00000a00ff017b82 */ /* 0x000e240000000800 */
[----:B------:R-:W1:Y:S01]  /*0010*/  S2R R0, SR_TID.X ;  /* 0x0000000000007919 */ /* 0x000e620000002100 */
[----:B------:R-:W2:Y:S01]  /*0020*/  LDC.64 R8, c[0x0][0x210] ;  /* 0x00008400ff087b82 */ /* 0x000ea20000000a00 */
[----:B------:R-:W-:Y:S01]  /*0030*/  CS2R R14, SRZ ;  /* 0x00000000000e7805 */ /* 0x000fe2000001ff00 */
[----:B------:R-:W-:Y:S01]  /*0040*/  ULDC.64 UR4, c[0x0][0x208] ;  /* 0x0000820000047ab9 */ /* 0x000fe20000000a00 */
[----:B------:R-:W3:Y:S05]  /*0050*/  S2R R3, SR_CTAID.X ;  /* 0x0000000000037919 */ /* 0x000eea0000002500 */
[----:B------:R-:W4:Y:S01]  /*0060*/  LDC.64 R10, c[0x0][0x218] ;  /* 0x00008600ff0a7b82 */ /* 0x000f220000000a00 */
[----:B-1----:R-:W-:-:S04]  /*0070*/  SHF.L.U32 R0, R0, 0x1, RZ ;  /* 0x0000000100007819 */ /* 0x002fc800000006ff */
[----:B------:R-:W-:-:S04]  /*0080*/  LOP3.LUT R0, R0, 0x3e, RZ, 0xc0, !PT ;  /* 0x0000003e00007812 */ /* 0x000fc800078ec0ff */
[----:B---3--:R-:W-:-:S04]  /*0090*/  LEA R0, R3, R0, 0x6 ;  /* 0x0000000003007211 */ /* 0x008fc800078e30ff */
[----:B------:R-:W-:Y:S02]  /*00a0*/  SHF.R.S32.HI R3, RZ, 0x1f, R0 ;  /* 0x0000001fff037819 */ /* 0x000fe40000011400 */
[----:B------:R-:W-:Y:S02]  /*00b0*/  ISETP.GE.AND P0, PT, R0, 0x40, PT ;  /* 0x000000400000780c */ /* 0x000fe40003f06270 */
[----:B------:R-:W-:-:S04]  /*00c0*/  LEA.HI R3, R3, R0, RZ, 0x4 ;  /* 0x0000000003037211 */ /* 0x000fc800078f20ff */
[C---:B------:R-:W-:Y:S02]  /*00d0*/  SHF.L.U32 R2, R3.reuse, 0x2, RZ ;  /* 0x0000000203027819 */ /* 0x040fe400000006ff */
[----:B------:R-:W-:Y:S02]  /*00e0*/  LOP3.LUT R3, R3, 0xfffffff0, RZ, 0xc0, !PT ;  /* 0xfffffff003037812 */ /* 0x000fe400078ec0ff */
[----:B------:R-:W-:-:S04]  /*00f0*/  LOP3.LUT R2, R2, 0xffffffc0, RZ, 0xc0, !PT ;  /* 0xffffffc002027812 */ /* 0x000fc800078ec0ff */
[----:B------:R-:W-:-:S04]  /*0100*/  IADD3 R13, R2, R0, -R3 ;  /* 0x00000000020d7210 */ /* 0x000fc80007ffe803 */
[----:B------:R-:W-:Y:S01]  /*0110*/  IADD3 R17, R13, 0x10, RZ ;  /* 0x000000100d117810 */ /* 0x000fe20007ffe0ff */
[--C-:B--2---:R-:W-:Y:S01]  /*0120*/  IMAD.WIDE R2, R13, 0x4, R8.reuse ;  /* 0x000000040d027825 */ /* 0x104fe200078e0208 */
[----:B------:R-:W-:Y:S02]  /*0130*/  IADD3 R21, R13, 0x20, RZ ;  /* 0x000000200d157810 */ /* 0x000fe40007ffe0ff */
[----:B------:R-:W-:Y:S02]  /*0140*/  CS2R R18, SRZ ;  /* 0x0000000000127805 */ /* 0x000fe4000001ff00 */
[----:B------:R-:W-:Y:S01]  /*0150*/  IADD3 R25, R13, 0x30, RZ ;  /* 0x000000300d197810 */ /* 0x000fe20007ffe0ff */
[--C-:B------:R-:W-:Y:S01]  /*0160*/  IMAD.WIDE R4, R17, 0x4, R8.reuse ;  /* 0x0000000411047825 */ /* 0x100fe200078e0208 */
[----:B------:R1:W2:Y:S01]  /*0170*/  @!P0 LDG.E.64 R14, desc[UR4][R2.64] ;  /* 0x00000004020e8981 */ /* 0x0002a2000c1e1b00 */
[----:B------:R-:W-:Y:S02]  /*0180*/  CS2R R22, SRZ ;  /* 0x0000000000167805 */ /* 0x000fe4000001ff00 */
[----:B------:R-:W-:Y:S01]  /*0190*/  IMAD.WIDE R6, R21, 0x4, R8 ;  /* 0x0000000415067825 */ /* 0x000fe200078e0208 */
[----:B------:R3:W2:Y:S01]  /*01a0*/  @!P0 LDG.E.64 R18, desc[UR4][R4.64] ;  /* 0x0000000404128981 */ /* 0x0006a2000c1e1b00 */
[----:B------:R-:W-:-:S02]  /*01b0*/  CS2R R28, SRZ ;  /* 0x00000000001c7805 */ /* 0x000fc4000001ff00 */
[----:B------:R-:W-:Y:S01]  /*01c0*/  CS2R R26, SRZ ;  /* 0x00000000001a7805 */ /* 0x000fe2000001ff00 */
[----:B------:R5:W2:Y:S01]  /*01d0*/  @!P0 LDG.E.64 R22, desc[UR4][R6.64] ;  /* 0x0000000406168981 */ /* 0x000aa2000c1e1b00 */
[----:B-1----:R-:W-:-:S04]  /*01e0*/  IMAD.WIDE R2, R25, 0x4, R8 ;  /* 0x0000000419027825 */ /* 0x002fc800078e0208 */
[--C-:B----4-:R-:W-:Y:S01]  /*01f0*/  IMAD.WIDE R8, R13, 0x4, R10.reuse ;  /* 0x000000040d087825 */ /* 0x110fe200078e020a */
[----:B------:R-:W-:Y:S01]  /*0200*/  CS2R R12, SRZ ;  /* 0x00000000000c7805 */ /* 0x000fe2000001ff00 */
[----:B------:R2:W4:Y:S02]  /*0210*/  @!P0 LDG.E.64 R26, desc[UR4][R2.64] ;  /* 0x00000004021a8981 */ /* 0x000524000c1e1b00 */
[--C-:B---3--:R-:W-:Y:S01]  /*0220*/  IMAD.WIDE R4, R17, 0x4, R10.reuse ;  /* 0x0000000411047825 */ /* 0x108fe200078e020a */
[----:B------:R-:W-:Y:S01]  /*0230*/  CS2R R16, SRZ ;  /* 0x0000000000107805 */ /* 0x000fe2000001ff00 */
[----:B------:R-:W3:Y:S02]  /*0240*/  @!P0 LDG.E.64 R28, desc[UR4][R8.64] ;  /* 0x00000004081c8981 */ /* 0x000ee4000c1e1b00 */
[--C-:B-----5:R-:W-:Y:S02]  /*0250*/  IMAD.WIDE R6, R21, 0x4, R10.reuse ;  /* 0x0000000415067825 */ /* 0x120fe400078e020a */
[----:B------:R-:W3:Y:S01]  /*0260*/  @!P0 LDG.E.64 R12, desc[UR4][R4.64] ;  /* 0x00000004040c8981 */ /* 0x000ee2000c1e1b00 */
[----:B------:R-:W-:Y:S01]  /*0270*/  CS2R R20, SRZ ;  /* 0x0000000000147805 */ /* 0x000fe2000001ff00 */
[----:B------:R-:W-:-:S02]  /*0280*/  IMAD.WIDE R10, R25, 0x4, R10 ;  /* 0x00000004190a7825 */ /* 0x000fc400078e020a */
[----:B------:R-:W5:Y:S04]  /*0290*/  @!P0 LDG.E.64 R16, desc[UR4][R6.64] ;  /* 0x0000000406108981 */ /* 0x000f68000c1e1b00 */
[----:B------:R-:W5:Y:S01]  /*02a0*/  @!P0 LDG.E.64 R20, desc[UR4][R10.64] ;  /* 0x000000040a148981 */ /* 0x000f62000c1e1b00 */
[----:B--2---:R-:W-:Y:S01]  /*02b0*/  FADD R3, R18, R14 ;  /* 0x0000000e12037221 */ /* 0x004fe20000000000 */
[----:B------:R-:W-:-:S03]  /*02c0*/  FADD R2, R19, R15 ;  /* 0x0000000f13027221 */ /* 0x000fc60000000000 */
[----:B------:R-:W-:Y:S01]  /*02d0*/  FADD R3, R3, R22 ;  /* 0x0000001603037221 */ /* 0x000fe20000000000 */
[----:B------:R-:W-:-:S03]  /*02e0*/  FADD R2, R2, R23 ;  /* 0x0000001702027221 */ /* 0x000fc60000000000 */
[----:B----4-:R-:W-:Y:S01]  /*02f0*/  FADD R3, R3, R26 ;  /* 0x0000001a03037221 */ /* 0x010fe20000000000 */
[----:B---3--:R-:W-:Y:S01]  /*0300*/  FADD R5, R12, R28 ;  /* 0x0000001c0c057221 */ /* 0x008fe20000000000 */
[----:B------:R-:W-:-:S03]  /*0310*/  FADD R4, R13, R29 ;  /* 0x0000001d0d047221 */ /* 0x000fc60000000000 */
[----:B-----5:R-:W-:Y:S01]  /*0320*/  FADD R5, R5, R16 ;  /* 0x0000001005057221 */ /* 0x020fe20000000000 */
[----:B------:R-:W-:Y:S01]  /*0330*/  FADD R4, R4, R17 ;  /* 0x0000001104047221 */ /* 0x000fe20000000000 */
[----:B------:R-:W-:Y:S02]  /*0340*/  FADD R2, R2, R27 ;  /* 0x0000001b02027221 */ /* 0x000fe40000000000 */
[----:B------:R-:W-:Y:S01]  /*0350*/  FADD R5, R5, R20 ;  /* 0x0000001405057221 */ /* 0x000fe20000000000 */
[----:B------:R-:W-:Y:S01]  /*0360*/  FADD R4, R4, R21 ;  /* 0x0000001504047221 */ /* 0x000fe20000000000 */
[----:B------:R-:W-:Y:S01]  /*0370*/  FMUL R3, R3, 0.25 ;  /* 0x3e80000003037820 */ /* 0x000fe20000400000 */
[----:B------:R-:W-:Y:S01]  /*0380*/  FMUL R2, R2, 0.25 ;  /* 0x3e80000002027820 */ /* 0x000fe20000400000 */
[----:B------:R-:W-:Y:S01]  /*0390*/  FMUL R5, R5, 0.25 ;  /* 0x3e80000005057820 */ /* 0x000fe20000400000 */
[----:B------:R-:W-:Y:S01]  /*03a0*/  FMUL R4, R4, 0.25 ;  /* 0x3e80000004047820 */ /* 0x000fe20000400000 */
[----:B------:R-:W-:Y:S01]  /*03b0*/  FMUL R3, R3, 1.4426950216293334961 ;  /* 0x3fb8aa3b03037820 */ /* 0x000fe20000400000 */
[----:B------:R-:W-:Y:S01]  /*03c0*/  FMUL R2, R2, 1.4426950216293334961 ;  /* 0x3fb8aa3b02027820 */ /* 0x000fe20000400000 */
[----:B------:R-:W-:Y:S01]  /*03d0*/  FMUL R5, R5, 1.4426950216293334961 ;  /* 0x3fb8aa3b05057820 */ /* 0x000fe20000400000 */
[----:B------:R-:W-:-:S02]  /*03e0*/  FMUL R4, R4, 1.4426950216293334961 ;  /* 0x3fb8aa3b04047820 */ /* 0x000fc40000400000 */
[----:B------:R-:W-:Y:S02]  /*03f0*/  FSETP.GEU.AND P1, PT, R3, -126, PT ;  /* 0xc2fc00000300780b */ /* 0x000fe40003f2e000 */
[----:B------:R-:W-:Y:S02]  /*0400*/  FSETP.GEU.AND P2, PT, R2, -126, PT ;  /* 0xc2fc00000200780b */ /* 0x000fe40003f4e000 */
[----:B------:R-:W-:Y:S02]  /*0410*/  FSETP.GEU.AND P3, PT, R5, -126, PT ;  /* 0xc2fc00000500780b */ /* 0x000fe40003f6e000 */
[----:B------:R-:W-:-:S07]  /*0420*/  FSETP.GEU.AND P4, PT, R4, -126, PT ;  /* 0xc2fc00000400780b */ /* 0x000fce0003f8e000 */
[----:B------:R-:W-:Y:S02]  /*0430*/  @!P1 FMUL R3, R3, 0.5 ;  /* 0x3f00000003039820 */ /* 0x000fe40000400000 */
[----:B------:R-:W-:Y:S02]  /*0440*/  @!P2 FMUL R2, R2, 0.5 ;  /* 0x3f0000000202a820 */ /* 0x000fe40000400000 */
[----:B------:R-:W-:Y:S02]  /*0450*/  @!P3 FMUL R5, R5, 0.5 ;  /* 0x3f0000000505b820 */ /* 0x000fe40000400000 */
[----:B------:R-:W-:Y:S01]  /*0460*/  @!P4 FMUL R4, R4, 0.5 ;  /* 0x3f0000000404c820 */ /* 0x000fe20000400000 */
[----:B------:R-:W1:Y:S08]  /*0470*/  MUFU.EX2 R6, R3 ;  /* 0x0000000300067308 */ /* 0x000e700000000800 */
[----:B------:R-:W2:Y:S08]  /*0480*/  MUFU.EX2 R7, R2 ;  /* 0x0000000200077308 */ /* 0x000eb00000000800 */
[----:B------:R-:W3:Y:S08]  /*0490*/  MUFU.EX2 R9, R5 ;  /* 0x0000000500097308 */ /* 0x000ef00000000800 */
[----:B------:R4:W5:Y:S01]  /*04a0*/  MUFU.EX2 R8, R4 ;  /* 0x0000000400087308 */ /* 0x0009620000000800 */
[----:B-1----:R-:W-:Y:S01]  /*04b0*/  @!P1 FMUL R6, R6, R6 ;  /* 0x0000000606069220 */ /* 0x002fe20000400000 */
[----:B--2---:R-:W-:Y:S01]  /*04c0*/  @!P2 FMUL R7, R7, R7 ;  /* 0x000000070707a220 */ /* 0x004fe20000400000 */
[----:B---3--:R-:W-:Y:S01]  /*04d0*/  @!P3 FMUL R9, R9, R9 ;  /* 0x000000090909b220 */ /* 0x008fe20000400000 */
[----:B----4-:R-:W1:Y:S03]  /*04e0*/  LDC.64 R4, c[0x0][0x228] ;  /* 0x00008a00ff047b82 */ /* 0x010e660000000a00 */
[----:B------:R-:W-:Y:S01]  /*04f0*/  FADD R3, R6, R9 ;  /* 0x0000000906037221 */ /* 0x000fe20000000000 */
[----:B-----5:R-:W-:-:S04]  /*0500*/  @!P4 FMUL R8, R8, R8 ;  /* 0x000000080808c220 */ /* 0x020fc80000400000 */
[----:B------:R-:W-:Y:S01]  /*0510*/  FADD R10, R7, R8 ;  /* 0x00000008070a7221 */ /* 0x000fe20000000000 */
[----:B------:R-:W-:Y:S02]  /*0520*/  FADD R11, R3, 9.9999997473787516356e-06 ;  /* 0x3727c5ac030b7421 */ /* 0x000fe40000000000 */
[----:B------:R-:W2:Y:S01]  /*0530*/  LDC.64 R2, c[0x0][0x220] ;  /* 0x00008800ff027b82 */ /* 0x000ea20000000a00 */
[----:B------:R-:W-:Y:S02]  /*0540*/  FADD R10, R10, 9.9999997473787516356e-06 ;  /* 0x3727c5ac0a0a7421 */ /* 0x000fe40000000000 */
[----:B------:R-:W-:-:S03]  /*0550*/  FSETP.GT.AND P1, PT, R11, 8.50705917302346158658e+37, PT ;  /* 0x7e8000000b00780b */ /* 0x000fc60003f24000 */
[----:B------:R-:W-:-:S10]  /*0560*/  FSETP.GT.AND P2, PT, R10, 8.50705917302346158658e+37, PT ;  /* 0x7e8000000a00780b */ /* 0x000fd40003f44000 */
[----:B------:R-:W-:-:S03]  /*0570*/  @P1 FMUL R11, R11, 0.25 ;  /* 0x3e8000000b0b1820 */ /* 0x000fc60000400000 */
[----:B------:R-:W-:-:S03]  /*0580*/  @P2 FMUL R10, R10, 0.25 ;  /* 0x3e8000000a0a2820 */ /* 0x000fc60000400000 */
[----:B------:R-:W3:Y:S08]  /*0590*/  MUFU.RCP R11, R11 ;  /* 0x0000000b000b7308 */ /* 0x000ef00000001000 */
[----:B------:R-:W4:Y:S01]  /*05a0*/  MUFU.RCP R10, R10 ;  /* 0x0000000a000a7308 */ /* 0x000f220000001000 */
[----:B------:R-:W-:Y:S01]  /*05b0*/  @P1 FMUL R6, R6, 0.25 ;  /* 0x3e80000006061820 */ /* 0x000fe20000400000 */
[----:B------:R-:W-:Y:S01]  /*05c0*/  @P2 FMUL R7, R7, 0.25 ;  /* 0x3e80000007072820 */ /* 0x000fe20000400000 */
[----:B--2---:R-:W-:-:S04]  /*05d0*/  IMAD.WIDE R2, R0, 0x4, R2 ;  /* 0x0000000400027825 */ /* 0x004fc800078e0202 */
[----:B---3--:R-:W-:Y:S01]  /*05e0*/  FMUL R6, R11, R6 ;  /* 0x000000060b067220 */ /* 0x008fe20000400000 */
[----:B------:R-:W-:Y:S01]  /*05f0*/  @P1 FMUL R9, R9, 0.25 ;  /* 0x3e80000009091820 */ /* 0x000fe20000400000 */
[----:B------:R-:W-:Y:S01]  /*0600*/  @P2 FMUL R8, R8, 0.25 ;  /* 0x3e80000008082820 */ /* 0x000fe20000400000 */
[----:B----4-:R-:W-:Y:S01]  /*0610*/  FMUL R7, R10, R7 ;  /* 0x000000070a077220 */ /* 0x010fe20000400000 */
[----:B-1----:R-:W-:-:S04]  /*0620*/  IMAD.WIDE R4, R0, 0x4, R4 ;  /* 0x0000000400047825 */ /* 0x002fc800078e0204 */
[----:B------:R-:W-:Y:S01]  /*0630*/  FMUL R12, R11, R9 ;  /* 0x000000090b0c7220 */ /* 0x000fe20000400000 */
[----:B------:R1:W-:Y:S01]  /*0640*/  @!P0 STG.E.64 desc[UR4][R2.64], R6 ;  /* 0x0000000602008986 */ /* 0x0003e2000c101b04 */
[----:B------:R-:W-:Y:S01]  /*0650*/  FMUL R13, R10, R8 ;  /* 0x000000080a0d7220 */ /* 0x000fe20000400000 */
[----:B------:R-:W-:Y:S06]  /*0660*/  @P0 EXIT ;  /* 0x000000000000094d */ /* 0x000fec0003800000 */
[----:B------:R-:W-:Y:S01]  /*0670*/  STG.E.64 desc[UR4][R4.64], R12 ;  /* 0x0000000c04007986 */ /* 0x000fe2000c101b04 */
[----:B------:R-:W-:Y:S05]  /*0680*/  EXIT ;  /* 0x000000000000794d */ /* 0x000fea0003800000 */
.L_x_0:
[----:B------:R-:W-:-:S00]  /*0690*/  BRA `(.L_x_0) ;  /* 0xfffffffc00fc7947 */ /* 0x000fc0000383ffff */
[----:B------:R-:W-:-:S00]  /*06a0*/  NOP ;  /* 0x0000000000007918 */ /* 0x000fc00000000000 */
        /* <DEDUP_REMOVED lines=13> */
.L_x_1:


//--------------------- .nv.constant0.triton_poi_fused_add_div_exp_mean_0 --------------------------
	.section	.nv.constant0.triton_poi_fused_add_div_exp_mean_0,"a",@progbits
	.sectionflags	@""
	.align	4
.nv.constant0.triton_poi_fused_add_div_exp_mean_0:
	.zero		564
